//
// Generated by NVIDIA NVVM Compiler
//
// Compiler Build ID: CL-36424714
// Cuda compilation tools, release 13.0, V13.0.88
// Based on NVVM 20.0.0
//

.version 9.0
.target sm_100
.address_size 64

	// .globl	_Z13matrix_mul_01PfS_S_iii
// _ZZ13matrix_mul_02ILi32EEvPfS0_S0_iiiE3s_A has been demoted
// _ZZ13matrix_mul_02ILi32EEvPfS0_S0_iiiE3s_B has been demoted

.visible .entry _Z13matrix_mul_01PfS_S_iii(
	.param .u64 .ptr .align 1 _Z13matrix_mul_01PfS_S_iii_param_0,
	.param .u64 .ptr .align 1 _Z13matrix_mul_01PfS_S_iii_param_1,
	.param .u64 .ptr .align 1 _Z13matrix_mul_01PfS_S_iii_param_2,
	.param .u32 _Z13matrix_mul_01PfS_S_iii_param_3,
	.param .u32 _Z13matrix_mul_01PfS_S_iii_param_4,
	.param .u32 _Z13matrix_mul_01PfS_S_iii_param_5
)
{
	.reg .pred 	%p<13>;
	.reg .b32 	%r<46>;
	.reg .b32 	%f<68>;
	.reg .b64 	%rd<40>;

	ld.param.u64 	%rd5, [_Z13matrix_mul_01PfS_S_iii_param_0];
	ld.param.u64 	%rd6, [_Z13matrix_mul_01PfS_S_iii_param_1];
	ld.param.u64 	%rd4, [_Z13matrix_mul_01PfS_S_iii_param_2];
	ld.param.u32 	%r22, [_Z13matrix_mul_01PfS_S_iii_param_3];
	ld.param.u32 	%r20, [_Z13matrix_mul_01PfS_S_iii_param_4];
	ld.param.u32 	%r23, [_Z13matrix_mul_01PfS_S_iii_param_5];
	cvta.to.global.u64 	%rd1, %rd6;
	cvta.to.global.u64 	%rd2, %rd5;
	mov.u32 	%r24, %tid.x;
	mov.u32 	%r25, %ntid.x;
	mov.u32 	%r26, %ctaid.x;
	mad.lo.s32 	%r1, %r25, %r26, %r24;
	mov.u32 	%r27, %tid.y;
	mov.u32 	%r28, %ntid.y;
	mov.u32 	%r29, %ctaid.y;
	mad.lo.s32 	%r30, %r28, %r29, %r27;
	setp.ge.s32 	%p1, %r1, %r22;
	setp.ge.s32 	%p2, %r30, %r23;
	or.pred  	%p3, %p1, %p2;
	@%p3 bra 	$L__BB0_14;
	setp.lt.s32 	%p4, %r20, 1;
	mov.f32 	%f67, 0f00000000;
	@%p4 bra 	$L__BB0_13;
	mul.lo.s32 	%r3, %r20, %r1;
	and.b32  	%r4, %r20, 7;
	setp.lt.u32 	%p5, %r20, 8;
	mov.f32 	%f67, 0f00000000;
	mov.b32 	%r44, 0;
	@%p5 bra 	$L__BB0_5;
	and.b32  	%r44, %r20, 2147483640;
	neg.s32 	%r42, %r44;
	shl.b32 	%r7, %r23, 3;
	add.s64 	%rd3, %rd2, 16;
	mov.f32 	%f67, 0f00000000;
	mul.wide.s32 	%rd11, %r23, 4;
	mov.u32 	%r40, %r3;
	mov.u32 	%r41, %r30;
$L__BB0_4:
	.pragma "nounroll";
	mul.wide.s32 	%rd7, %r40, 4;
	add.s64 	%rd8, %rd3, %rd7;
	ld.global.f32 	%f17, [%rd8+-16];
	mul.wide.s32 	%rd9, %r41, 4;
	add.s64 	%rd10, %rd1, %rd9;
	ld.global.f32 	%f18, [%rd10];
	fma.rn.f32 	%f19, %f17, %f18, %f67;
	ld.global.f32 	%f20, [%rd8+-12];
	add.s64 	%rd12, %rd10, %rd11;
	ld.global.f32 	%f21, [%rd12];
	fma.rn.f32 	%f22, %f20, %f21, %f19;
	ld.global.f32 	%f23, [%rd8+-8];
	add.s64 	%rd13, %rd12, %rd11;
	ld.global.f32 	%f24, [%rd13];
	fma.rn.f32 	%f25, %f23, %f24, %f22;
	ld.global.f32 	%f26, [%rd8+-4];
	add.s64 	%rd14, %rd13, %rd11;
	ld.global.f32 	%f27, [%rd14];
	fma.rn.f32 	%f28, %f26, %f27, %f25;
	ld.global.f32 	%f29, [%rd8];
	add.s64 	%rd15, %rd14, %rd11;
	ld.global.f32 	%f30, [%rd15];
	fma.rn.f32 	%f31, %f29, %f30, %f28;
	ld.global.f32 	%f32, [%rd8+4];
	add.s64 	%rd16, %rd15, %rd11;
	ld.global.f32 	%f33, [%rd16];
	fma.rn.f32 	%f34, %f32, %f33, %f31;
	ld.global.f32 	%f35, [%rd8+8];
	add.s64 	%rd17, %rd16, %rd11;
	ld.global.f32 	%f36, [%rd17];
	fma.rn.f32 	%f37, %f35, %f36, %f34;
	ld.global.f32 	%f38, [%rd8+12];
	add.s64 	%rd18, %rd17, %rd11;
	ld.global.f32 	%f39, [%rd18];
	fma.rn.f32 	%f67, %f38, %f39, %f37;
	add.s32 	%r42, %r42, 8;
	add.s32 	%r41, %r41, %r7;
	add.s32 	%r40, %r40, 8;
	setp.ne.s32 	%p6, %r42, 0;
	@%p6 bra 	$L__BB0_4;
$L__BB0_5:
	setp.eq.s32 	%p7, %r4, 0;
	@%p7 bra 	$L__BB0_13;
	and.b32  	%r15, %r20, 3;
	setp.lt.u32 	%p8, %r4, 4;
	@%p8 bra 	$L__BB0_8;
	add.s32 	%r32, %r44, %r3;
	mul.wide.s32 	%rd19, %r32, 4;
	add.s64 	%rd20, %rd2, %rd19;
	ld.global.f32 	%f41, [%rd20];
	mad.lo.s32 	%r33, %r44, %r23, %r30;
	mul.wide.s32 	%rd21, %r33, 4;
	add.s64 	%rd22, %rd1, %rd21;
	ld.global.f32 	%f42, [%rd22];
	fma.rn.f32 	%f43, %f41, %f42, %f67;
	ld.global.f32 	%f44, [%rd20+4];
	mul.wide.s32 	%rd23, %r23, 4;
	add.s64 	%rd24, %rd22, %rd23;
	ld.global.f32 	%f45, [%rd24];
	fma.rn.f32 	%f46, %f44, %f45, %f43;
	ld.global.f32 	%f47, [%rd20+8];
	add.s64 	%rd25, %rd24, %rd23;
	ld.global.f32 	%f48, [%rd25];
	fma.rn.f32 	%f49, %f47, %f48, %f46;
	ld.global.f32 	%f50, [%rd20+12];
	add.s64 	%rd26, %rd25, %rd23;
	ld.global.f32 	%f51, [%rd26];
	fma.rn.f32 	%f67, %f50, %f51, %f49;
	add.s32 	%r44, %r44, 4;
$L__BB0_8:
	setp.eq.s32 	%p9, %r15, 0;
	@%p9 bra 	$L__BB0_13;
	setp.eq.s32 	%p10, %r15, 1;
	@%p10 bra 	$L__BB0_11;
	add.s32 	%r34, %r44, %r3;
	mul.wide.s32 	%rd27, %r34, 4;
	add.s64 	%rd28, %rd2, %rd27;
	ld.global.f32 	%f53, [%rd28];
	mad.lo.s32 	%r35, %r44, %r23, %r30;
	mul.wide.s32 	%rd29, %r35, 4;
	add.s64 	%rd30, %rd1, %rd29;
	ld.global.f32 	%f54, [%rd30];
	fma.rn.f32 	%f55, %f53, %f54, %f67;
	ld.global.f32 	%f56, [%rd28+4];
	mul.wide.s32 	%rd31, %r23, 4;
	add.s64 	%rd32, %rd30, %rd31;
	ld.global.f32 	%f57, [%rd32];
	fma.rn.f32 	%f67, %f56, %f57, %f55;
	add.s32 	%r44, %r44, 2;
$L__BB0_11:
	and.b32  	%r36, %r20, 1;
	setp.eq.b32 	%p11, %r36, 1;
	not.pred 	%p12, %p11;
	@%p12 bra 	$L__BB0_13;
	add.s32 	%r37, %r44, %r3;
	mul.wide.s32 	%rd33, %r37, 4;
	add.s64 	%rd34, %rd2, %rd33;
	ld.global.f32 	%f58, [%rd34];
	mad.lo.s32 	%r38, %r44, %r23, %r30;
	mul.wide.s32 	%rd35, %r38, 4;
	add.s64 	%rd36, %rd1, %rd35;
	ld.global.f32 	%f59, [%rd36];
	fma.rn.f32 	%f67, %f58, %f59, %f67;
$L__BB0_13:
	mad.lo.s32 	%r39, %r23, %r1, %r30;
	cvta.to.global.u64 	%rd37, %rd4;
	mul.wide.s32 	%rd38, %r39, 4;
	add.s64 	%rd39, %rd37, %rd38;
	st.global.f32 	[%rd39], %f67;
$L__BB0_14:
	ret;

}
	// .globl	_Z13matrix_mul_02ILi32EEvPfS0_S0_iii
.visible .entry _Z13matrix_mul_02ILi32EEvPfS0_S0_iii(
	.param .u64 .ptr .align 1 _Z13matrix_mul_02ILi32EEvPfS0_S0_iii_param_0,
	.param .u64 .ptr .align 1 _Z13matrix_mul_02ILi32EEvPfS0_S0_iii_param_1,
	.param .u64 .ptr .align 1 _Z13matrix_mul_02ILi32EEvPfS0_S0_iii_param_2,
	.param .u32 _Z13matrix_mul_02ILi32EEvPfS0_S0_iii_param_3,
	.param .u32 _Z13matrix_mul_02ILi32EEvPfS0_S0_iii_param_4,
	.param .u32 _Z13matrix_mul_02ILi32EEvPfS0_S0_iii_param_5
)
{
	.reg .pred 	%p<12>;
	.reg .b32 	%r<42>;
	.reg .b32 	%f<111>;
	.reg .b64 	%rd<13>;
	// demoted variable
	.shared .align 4 .b8 _ZZ13matrix_mul_02ILi32EEvPfS0_S0_iiiE3s_A[4096];
	// demoted variable
	.shared .align 4 .b8 _ZZ13matrix_mul_02ILi32EEvPfS0_S0_iiiE3s_B[4096];
	ld.param.u64 	%rd3, [_Z13matrix_mul_02ILi32EEvPfS0_S0_iii_param_0];
	ld.param.u64 	%rd4, [_Z13matrix_mul_02ILi32EEvPfS0_S0_iii_param_1];
	ld.param.u64 	%rd5, [_Z13matrix_mul_02ILi32EEvPfS0_S0_iii_param_2];
	ld.param.u32 	%r23, [_Z13matrix_mul_02ILi32EEvPfS0_S0_iii_param_3];
	ld.param.u32 	%r24, [_Z13matrix_mul_02ILi32EEvPfS0_S0_iii_param_4];
	ld.param.u32 	%r25, [_Z13matrix_mul_02ILi32EEvPfS0_S0_iii_param_5];
	mov.u32 	%r26, %ctaid.x;
	mov.u32 	%r27, %ntid.x;
	mov.u32 	%r39, %tid.x;
	mad.lo.s32 	%r2, %r26, %r27, %r39;
	mov.u32 	%r28, %ctaid.y;
	mov.u32 	%r29, %ntid.y;
	mov.u32 	%r37, %tid.y;
	mad.lo.s32 	%r4, %r28, %r29, %r37;
	setp.lt.s32 	%p1, %r24, 1;
	mov.f32 	%f110, 0f00000000;
	@%p1 bra 	$L__BB1_7;
	add.s32 	%r30, %r24, 31;
	shr.u32 	%r31, %r30, 5;
	shl.b32 	%r32, %r39, 7;
	mov.u32 	%r33, _ZZ13matrix_mul_02ILi32EEvPfS0_S0_iiiE3s_A;
	add.s32 	%r5, %r33, %r32;
	shl.b32 	%r34, %r37, 2;
	add.s32 	%r6, %r5, %r34;
	mov.u32 	%r35, _ZZ13matrix_mul_02ILi32EEvPfS0_S0_iiiE3s_B;
	add.s32 	%r8, %r35, %r34;
	add.s32 	%r7, %r8, %r32;
	neg.s32 	%r41, %r31;
	mad.lo.s32 	%r40, %r39, %r25, %r4;
	shl.b32 	%r11, %r25, 5;
	mad.lo.s32 	%r38, %r24, %r2, %r37;
	cvta.to.global.u64 	%rd1, %rd3;
	cvta.to.global.u64 	%rd2, %rd4;
	mov.f32 	%f110, 0f00000000;
$L__BB1_2:
	setp.ge.s32 	%p2, %r2, %r23;
	setp.ge.u32 	%p3, %r37, %r24;
	mov.f32 	%f108, 0f00000000;
	or.pred  	%p4, %p2, %p3;
	@%p4 bra 	$L__BB1_4;
	mul.wide.u32 	%rd6, %r38, 4;
	add.s64 	%rd7, %rd1, %rd6;
	ld.global.f32 	%f108, [%rd7];
$L__BB1_4:
	setp.ge.s32 	%p5, %r4, %r25;
	st.shared.f32 	[%r6], %f108;
	setp.ge.u32 	%p6, %r39, %r24;
	mov.f32 	%f109, 0f00000000;
	or.pred  	%p7, %p5, %p6;
	@%p7 bra 	$L__BB1_6;
	mul.wide.u32 	%rd8, %r40, 4;
	add.s64 	%rd9, %rd2, %rd8;
	ld.global.f32 	%f109, [%rd9];
$L__BB1_6:
	st.shared.f32 	[%r7], %f109;
	bar.sync 	0;
	ld.shared.f32 	%f12, [%r5];
	ld.shared.f32 	%f13, [%r8];
	fma.rn.f32 	%f14, %f12, %f13, %f110;
	ld.shared.f32 	%f15, [%r5+4];
	ld.shared.f32 	%f16, [%r8+128];
	fma.rn.f32 	%f17, %f15, %f16, %f14;
	ld.shared.f32 	%f18, [%r5+8];
	ld.shared.f32 	%f19, [%r8+256];
	fma.rn.f32 	%f20, %f18, %f19, %f17;
	ld.shared.f32 	%f21, [%r5+12];
	ld.shared.f32 	%f22, [%r8+384];
	fma.rn.f32 	%f23, %f21, %f22, %f20;
	ld.shared.f32 	%f24, [%r5+16];
	ld.shared.f32 	%f25, [%r8+512];
	fma.rn.f32 	%f26, %f24, %f25, %f23;
	ld.shared.f32 	%f27, [%r5+20];
	ld.shared.f32 	%f28, [%r8+640];
	fma.rn.f32 	%f29, %f27, %f28, %f26;
	ld.shared.f32 	%f30, [%r5+24];
	ld.shared.f32 	%f31, [%r8+768];
	fma.rn.f32 	%f32, %f30, %f31, %f29;
	ld.shared.f32 	%f33, [%r5+28];
	ld.shared.f32 	%f34, [%r8+896];
	fma.rn.f32 	%f35, %f33, %f34, %f32;
	ld.shared.f32 	%f36, [%r5+32];
	ld.shared.f32 	%f37, [%r8+1024];
	fma.rn.f32 	%f38, %f36, %f37, %f35;
	ld.shared.f32 	%f39, [%r5+36];
	ld.shared.f32 	%f40, [%r8+1152];
	fma.rn.f32 	%f41, %f39, %f40, %f38;
	ld.shared.f32 	%f42, [%r5+40];
	ld.shared.f32 	%f43, [%r8+1280];
	fma.rn.f32 	%f44, %f42, %f43, %f41;
	ld.shared.f32 	%f45, [%r5+44];
	ld.shared.f32 	%f46, [%r8+1408];
	fma.rn.f32 	%f47, %f45, %f46, %f44;
	ld.shared.f32 	%f48, [%r5+48];
	ld.shared.f32 	%f49, [%r8+1536];
	fma.rn.f32 	%f50, %f48, %f49, %f47;
	ld.shared.f32 	%f51, [%r5+52];
	ld.shared.f32 	%f52, [%r8+1664];
	fma.rn.f32 	%f53, %f51, %f52, %f50;
	ld.shared.f32 	%f54, [%r5+56];
	ld.shared.f32 	%f55, [%r8+1792];
	fma.rn.f32 	%f56, %f54, %f55, %f53;
	ld.shared.f32 	%f57, [%r5+60];
	ld.shared.f32 	%f58, [%r8+1920];
	fma.rn.f32 	%f59, %f57, %f58, %f56;
	ld.shared.f32 	%f60, [%r5+64];
	ld.shared.f32 	%f61, [%r8+2048];
	fma.rn.f32 	%f62, %f60, %f61, %f59;
	ld.shared.f32 	%f63, [%r5+68];
	ld.shared.f32 	%f64, [%r8+2176];
	fma.rn.f32 	%f65, %f63, %f64, %f62;
	ld.shared.f32 	%f66, [%r5+72];
	ld.shared.f32 	%f67, [%r8+2304];
	fma.rn.f32 	%f68, %f66, %f67, %f65;
	ld.shared.f32 	%f69, [%r5+76];
	ld.shared.f32 	%f70, [%r8+2432];
	fma.rn.f32 	%f71, %f69, %f70, %f68;
	ld.shared.f32 	%f72, [%r5+80];
	ld.shared.f32 	%f73, [%r8+2560];
	fma.rn.f32 	%f74, %f72, %f73, %f71;
	ld.shared.f32 	%f75, [%r5+84];
	ld.shared.f32 	%f76, [%r8+2688];
	fma.rn.f32 	%f77, %f75, %f76, %f74;
	ld.shared.f32 	%f78, [%r5+88];
	ld.shared.f32 	%f79, [%r8+2816];
	fma.rn.f32 	%f80, %f78, %f79, %f77;
	ld.shared.f32 	%f81, [%r5+92];
	ld.shared.f32 	%f82, [%r8+2944];
	fma.rn.f32 	%f83, %f81, %f82, %f80;
	ld.shared.f32 	%f84, [%r5+96];
	ld.shared.f32 	%f85, [%r8+3072];
	fma.rn.f32 	%f86, %f84, %f85, %f83;
	ld.shared.f32 	%f87, [%r5+100];
	ld.shared.f32 	%f88, [%r8+3200];
	fma.rn.f32 	%f89, %f87, %f88, %f86;
	ld.shared.f32 	%f90, [%r5+104];
	ld.shared.f32 	%f91, [%r8+3328];
	fma.rn.f32 	%f92, %f90, %f91, %f89;
	ld.shared.f32 	%f93, [%r5+108];
	ld.shared.f32 	%f94, [%r8+3456];
	fma.rn.f32 	%f95, %f93, %f94, %f92;
	ld.shared.f32 	%f96, [%r5+112];
	ld.shared.f32 	%f97, [%r8+3584];
	fma.rn.f32 	%f98, %f96, %f97, %f95;
	ld.shared.f32 	%f99, [%r5+116];
	ld.shared.f32 	%f100, [%r8+3712];
	fma.rn.f32 	%f101, %f99, %f100, %f98;
	ld.shared.f32 	%f102, [%r5+120];
	ld.shared.f32 	%f103, [%r8+3840];
	fma.rn.f32 	%f104, %f102, %f103, %f101;
	ld.shared.f32 	%f105, [%r5+124];
	ld.shared.f32 	%f106, [%r8+3968];
	fma.rn.f32 	%f110, %f105, %f106, %f104;
	bar.sync 	0;
	add.s32 	%r41, %r41, 1;
	setp.ne.s32 	%p8, %r41, 0;
	add.s32 	%r40, %r40, %r11;
	add.s32 	%r39, %r39, 32;
	add.s32 	%r38, %r38, 32;
	add.s32 	%r37, %r37, 32;
	@%p8 bra 	$L__BB1_2;
$L__BB1_7:
	setp.ge.s32 	%p9, %r2, %r23;
	setp.ge.s32 	%p10, %r4, %r25;
	or.pred  	%p11, %p9, %p10;
	@%p11 bra 	$L__BB1_9;
	mad.lo.s32 	%r36, %r25, %r2, %r4;
	cvta.to.global.u64 	%rd10, %rd5;
	mul.wide.s32 	%rd11, %r36, 4;
	add.s64 	%rd12, %rd10, %rd11;
	st.global.f32 	[%rd12], %f110;
$L__BB1_9:
	ret;

}


// ===== COMPILED SASS (sm_100) =====

	.target	sm_100

	.elftype	@"ET_EXEC"


//--------------------- .note.nv.tkinfo           --------------------------
	.section	.note.nv.tkinfo,"",@"SHT_NOTE"
	.sectionflags	@"SHF_NOTE_NV_TKINFO"
	.tkinfo
        /*0018*/ 	.word	0x00000002
        /*0030*/ 	.string	""
        /*0030*/ 	.string	"ptxas"
        /*0030*/ 	.string	"Cuda compilation tools, release 13.0, V13.0.88"
        /*0030*/ 	.string	"Build cuda_13.0.r13.0/compiler.36424714_0"
        /*0030*/ 	.string	"-arch sm_100 -m 64 "



//--------------------- .note.nv.cuinfo           --------------------------
	.section	.note.nv.cuinfo,"",@"SHT_NOTE"
	.sectionflags	@"SHF_NOTE_NV_CUINFO"
        /*0018*/ 	.short	0x0002
        /*001a*/ 	.short	0x0064
        /*001c*/ 	.short	0x0082
	.zero		2


//--------------------- .nv.info                  --------------------------
	.section	.nv.info,"",@"SHT_CUDA_INFO"
	.align	4


	//----- nvinfo : EIATTR_REGCOUNT
	.align		4
        /*0000*/ 	.byte	0x04, 0x2f
        /*0002*/ 	.short	(.L_1 - .L_0)
	.align		4
.L_0:
        /*0004*/ 	.word	index@(_Z13matrix_mul_01PfS_S_iii)
        /*0008*/ 	.word	0x00000020


	//----- nvinfo : EIATTR_FRAME_SIZE
	.align		4
.L_1:
        /*000c*/ 	.byte	0x04, 0x11
        /*000e*/ 	.short	(.L_3 - .L_2)
	.align		4
.L_2:
        /*0010*/ 	.word	index@(_Z13matrix_mul_01PfS_S_iii)
        /*0014*/ 	.word	0x00000000


	//----- nvinfo : EIATTR_REGCOUNT
	.align		4
.L_3:
        /*0018*/ 	.byte	0x04, 0x2f
        /*001a*/ 	.short	(.L_5 - .L_4)
	.align		4
.L_4:
        /*001c*/ 	.word	index@(_Z13matrix_mul_02ILi32EEvPfS0_S0_iii)
        /*0020*/ 	.word	0x00000020


	//----- nvinfo : EIATTR_FRAME_SIZE
	.align		4
.L_5:
        /*0024*/ 	.byte	0x04, 0x11
        /*0026*/ 	.short	(.L_7 - .L_6)
	.align		4
.L_6:
        /*0028*/ 	.word	index@(_Z13matrix_mul_02ILi32EEvPfS0_S0_iii)
        /*002c*/ 	.word	0x00000000


	//----- nvinfo : EIATTR_MIN_STACK_SIZE
	.align		4
.L_7:
        /*0030*/ 	.byte	0x04, 0x12
        /*0032*/ 	.short	(.L_9 - .L_8)
	.align		4
.L_8:
        /*0034*/ 	.word	index@(_Z13matrix_mul_02ILi32EEvPfS0_S0_iii)
        /*0038*/ 	.word	0x00000000


	//----- nvinfo : EIATTR_MIN_STACK_SIZE
	.align		4
.L_9:
        /*003c*/ 	.byte	0x04, 0x12
        /*003e*/ 	.short	(.L_11 - .L_10)
	.align		4
.L_10:
        /*0040*/ 	.word	index@(_Z13matrix_mul_01PfS_S_iii)
        /*0044*/ 	.word	0x00000000
.L_11:


//--------------------- .nv.compat                --------------------------
	.section	.nv.compat,"",@"SHT_CUDA_COMPAT_INFO"
	.align	4
        /*0000*/ 	.byte	0x02, 0x09, 0x00, 0x00, 0x02, 0x02, 0x01, 0x00, 0x02, 0x05, 0x05, 0x00, 0x03, 0x07, 0x01, 0x01
        /*0010*/ 	.byte	0x02, 0x03, 0x00, 0x00, 0x02, 0x06, 0x01, 0x00, 0x04, 0x0b, 0x08, 0x00, 0x09, 0x00, 0x00, 0x00
        /*0020*/ 	.byte	0x00, 0x00, 0x00, 0x00


//--------------------- .nv.info._Z13matrix_mul_02ILi32EEvPfS0_S0_iii --------------------------
	.section	.nv.info._Z13matrix_mul_02ILi32EEvPfS0_S0_iii,"",@"SHT_CUDA_INFO"
	.sectionflags	@""
	.align	4


	//----- nvinfo : EIATTR_CUDA_API_VERSION
	.align		4
        /*0000*/ 	.byte	0x04, 0x37
        /*0002*/ 	.short	(.L_13 - .L_12)
.L_12:
        /*0004*/ 	.word	0x00000082


	//----- nvinfo : EIATTR_KPARAM_INFO
	.align		4
.L_13:
        /*0008*/ 	.byte	0x04, 0x17
        /*000a*/ 	.short	(.L_15 - .L_14)
.L_14:
        /*000c*/ 	.word	0x00000000
        /*0010*/ 	.short	0x0005
        /*0012*/ 	.short	0x0020
        /*0014*/ 	.byte	0x00, 0xf0, 0x11, 0x00


	//----- nvinfo : EIATTR_KPARAM_INFO
	.align		4
.L_15:
        /*0018*/ 	.byte	0x04, 0x17
        /*001a*/ 	.short	(.L_17 - .L_16)
.L_16:
        /*001c*/ 	.word	0x00000000
        /*0020*/ 	.short	0x0004
        /*0022*/ 	.short	0x001c
        /*0024*/ 	.byte	0x00, 0xf0, 0x11, 0x00


	//----- nvinfo : EIATTR_KPARAM_INFO
	.align		4
.L_17:
        /*0028*/ 	.byte	0x04, 0x17
        /*002a*/ 	.short	(.L_19 - .L_18)
.L_18:
        /*002c*/ 	.word	0x00000000
        /*0030*/ 	.short	0x0003
        /*0032*/ 	.short	0x0018
        /*0034*/ 	.byte	0x00, 0xf0, 0x11, 0x00


	//----- nvinfo : EIATTR_KPARAM_INFO
	.align		4
.L_19:
        /*0038*/ 	.byte	0x04, 0x17
        /*003a*/ 	.short	(.L_21 - .L_20)
.L_20:
        /*003c*/ 	.word	0x00000000
        /*0040*/ 	.short	0x0002
        /*0042*/ 	.short	0x0010
        /*0044*/ 	.byte	0x00, 0xf5, 0x21, 0x00


	//----- nvinfo : EIATTR_KPARAM_INFO
	.align		4
.L_21:
        /*0048*/ 	.byte	0x04, 0x17
        /*004a*/ 	.short	(.L_23 - .L_22)
.L_22:
        /*004c*/ 	.word	0x00000000
        /*0050*/ 	.short	0x0001
        /*0052*/ 	.short	0x0008
        /*0054*/ 	.byte	0x00, 0xf5, 0x21, 0x00


	//----- nvinfo : EIATTR_KPARAM_INFO
	.align		4
.L_23:
        /*0058*/ 	.byte	0x04, 0x17
        /*005a*/ 	.short	(.L_25 - .L_24)
.L_24:
        /*005c*/ 	.word	0x00000000
        /*0060*/ 	.short	0x0000
        /*0062*/ 	.short	0x0000
        /*0064*/ 	.byte	0x00, 0xf5, 0x21, 0x00


	//----- nvinfo : EIATTR_SPARSE_MMA_MASK
	.align		4
.L_25:
        /*0068*/ 	.byte	0x03, 0x50
        /*006a*/ 	.short	0x0000


	//----- nvinfo : EIATTR_MAXREG_COUNT
	.align		4
        /*006c*/ 	.byte	0x03, 0x1b
        /*006e*/ 	.short	0x00ff


	//----- nvinfo : EIATTR_NUM_BARRIERS
	.align		4
        /*0070*/ 	.byte	0x02, 0x4c
        /*0072*/ 	.byte	0x01
	.zero		1


	//----- nvinfo : EIATTR_MERCURY_ISA_VERSION
	.align		4
        /*0074*/ 	.byte	0x03, 0x5f
        /*0076*/ 	.short	0x0101


	//----- nvinfo : EIATTR_VRC_CTA_INIT_COUNT
	.align		4
        /*0078*/ 	.byte	0x02, 0x4a
	.zero		1
	.zero		1


	//----- nvinfo : EIATTR_EXIT_INSTR_OFFSETS
	.align		4
        /*007c*/ 	.byte	0x04, 0x1c
        /*007e*/ 	.short	(.L_27 - .L_26)


	//   ....[0]....
.L_26:
        /*0080*/ 	.word	0x00000830


	//   ....[1]....
        /*0084*/ 	.word	0x00000880


	//----- nvinfo : EIATTR_CBANK_PARAM_SIZE
	.align		4
.L_27:
        /*0088*/ 	.byte	0x03, 0x19
        /*008a*/ 	.short	0x0024


	//----- nvinfo : EIATTR_PARAM_CBANK
	.align		4
        /*008c*/ 	.byte	0x04, 0x0a
        /*008e*/ 	.short	(.L_29 - .L_28)
	.align		4
.L_28:
        /*0090*/ 	.word	index@(.nv.constant0._Z13matrix_mul_02ILi32EEvPfS0_S0_iii)
        /*0094*/ 	.short	0x0380
        /*0096*/ 	.short	0x0024


	//----- nvinfo : EIATTR_SW_WAR
	.align		4
.L_29:
        /*0098*/ 	.byte	0x04, 0x36
        /*009a*/ 	.short	(.L_31 - .L_30)
.L_30:
        /*009c*/ 	.word	0x00000008
.L_31:


//--------------------- .nv.info._Z13matrix_mul_01PfS_S_iii --------------------------
	.section	.nv.info._Z13matrix_mul_01PfS_S_iii,"",@"SHT_CUDA_INFO"
	.sectionflags	@""
	.align	4


	//----- nvinfo : EIATTR_CUDA_API_VERSION
	.align		4
        /*0000*/ 	.byte	0x04, 0x37
        /*0002*/ 	.short	(.L_33 - .L_32)
.L_32:
        /*0004*/ 	.word	0x00000082


	//----- nvinfo : EIATTR_KPARAM_INFO
	.align		4
.L_33:
        /*0008*/ 	.byte	0x04, 0x17
        /*000a*/ 	.short	(.L_35 - .L_34)
.L_34:
        /*000c*/ 	.word	0x00000000
        /*0010*/ 	.short	0x0005
        /*0012*/ 	.short	0x0020
        /*0014*/ 	.byte	0x00, 0xf0, 0x11, 0x00


	//----- nvinfo : EIATTR_KPARAM_INFO
	.align		4
.L_35:
        /*0018*/ 	.byte	0x04, 0x17
        /*001a*/ 	.short	(.L_37 - .L_36)
.L_36:
        /*001c*/ 	.word	0x00000000
        /*0020*/ 	.short	0x0004
        /*0022*/ 	.short	0x001c
        /*0024*/ 	.byte	0x00, 0xf0, 0x11, 0x00


	//----- nvinfo : EIATTR_KPARAM_INFO
	.align		4
.L_37:
        /*0028*/ 	.byte	0x04, 0x17
        /*002a*/ 	.short	(.L_39 - .L_38)
.L_38:
        /*002c*/ 	.word	0x00000000
        /*0030*/ 	.short	0x0003
        /*0032*/ 	.short	0x0018
        /*0034*/ 	.byte	0x00, 0xf0, 0x11, 0x00


	//----- nvinfo : EIATTR_KPARAM_INFO
	.align		4
.L_39:
        /*0038*/ 	.byte	0x04, 0x17
        /*003a*/ 	.short	(.L_41 - .L_40)
.L_40:
        /*003c*/ 	.word	0x00000000
        /*0040*/ 	.short	0x0002
        /*0042*/ 	.short	0x0010
        /*0044*/ 	.byte	0x00, 0xf5, 0x21, 0x00


	//----- nvinfo : EIATTR_KPARAM_INFO
	.align		4
.L_41:
        /*0048*/ 	.byte	0x04, 0x17
        /*004a*/ 	.short	(.L_43 - .L_42)
.L_42:
        /*004c*/ 	.word	0x00000000
        /*0050*/ 	.short	0x0001
        /*0052*/ 	.short	0x0008
        /*0054*/ 	.byte	0x00, 0xf5, 0x21, 0x00


	//----- nvinfo : EIATTR_KPARAM_INFO
	.align		4
.L_43:
        /*0058*/ 	.byte	0x04, 0x17
        /*005a*/ 	.short	(.L_45 - .L_44)
.L_44:
        /*005c*/ 	.word	0x00000000
        /*0060*/ 	.short	0x0000
        /*0062*/ 	.short	0x0000
        /*0064*/ 	.byte	0x00, 0xf5, 0x21, 0x00


	//----- nvinfo : EIATTR_SPARSE_MMA_MASK
	.align		4
.L_45:
        /*0068*/ 	.byte	0x03, 0x50
        /*006a*/ 	.short	0x0000


	//----- nvinfo : EIATTR_MAXREG_COUNT
	.align		4
        /*006c*/ 	.byte	0x03, 0x1b
        /*006e*/ 	.short	0x00ff


	//----- nvinfo : EIATTR_MERCURY_ISA_VERSION
	.align		4
        /*0070*/ 	.byte	0x03, 0x5f
        /*0072*/ 	.short	0x0101


	//----- nvinfo : EIATTR_VRC_CTA_INIT_COUNT
	.align		4
        /*0074*/ 	.byte	0x02, 0x4a
	.zero		1
	.zero		1


	//----- nvinfo : EIATTR_EXIT_INSTR_OFFSETS
	.align		4
        /*0078*/ 	.byte	0x04, 0x1c
        /*007a*/ 	.short	(.L_47 - .L_46)


	//   ....[0]....
.L_46:
        /*007c*/ 	.word	0x000000d0


	//   ....[1]....
        /*0080*/ 	.word	0x00000850


	//----- nvinfo : EIATTR_CBANK_PARAM_SIZE
	.align		4
.L_47:
        /*0084*/ 	.byte	0x03, 0x19
        /*0086*/ 	.short	0x0024


	//----- nvinfo : EIATTR_PARAM_CBANK
	.align		4
        /*0088*/ 	.byte	0x04, 0x0a
        /*008a*/ 	.short	(.L_49 - .L_48)
	.align		4
.L_48:
        /*008c*/ 	.word	index@(.nv.constant0._Z13matrix_mul_01PfS_S_iii)
        /*0090*/ 	.short	0x0380
        /*0092*/ 	.short	0x0024


	//----- nvinfo : EIATTR_SW_WAR
	.align		4
.L_49:
        /*0094*/ 	.byte	0x04, 0x36
        /*0096*/ 	.short	(.L_51 - .L_50)
.L_50:
        /*0098*/ 	.word	0x00000008
.L_51:


//--------------------- .nv.callgraph             --------------------------
	.section	.nv.callgraph,"",@"SHT_CUDA_CALLGRAPH"
	.align	4
	.sectionentsize	8
	.align		4
        /*0000*/ 	.word	0x00000000
	.align		4
        /*0004*/ 	.word	0xffffffff
	.align		4
        /*0008*/ 	.word	0x00000000
	.align		4
        /*000c*/ 	.word	0xfffffffe
	.align		4
        /*0010*/ 	.word	0x00000000
	.align		4
        /*0014*/ 	.word	0xfffffffd
	.align		4
        /*0018*/ 	.word	0x00000000
	.align		4
        /*001c*/ 	.word	0xfffffffc


//--------------------- .text._Z13matrix_mul_02ILi32EEvPfS0_S0_iii --------------------------
	.section	.text._Z13matrix_mul_02ILi32EEvPfS0_S0_iii,"ax",@progbits
	.align	128
        .global         _Z13matrix_mul_02ILi32EEvPfS0_S0_iii
        .type           _Z13matrix_mul_02ILi32EEvPfS0_S0_iii,@function
        .size           _Z13matrix_mul_02ILi32EEvPfS0_S0_iii,(.L_x_8 - _Z13matrix_mul_02ILi32EEvPfS0_S0_iii)
        .other          _Z13matrix_mul_02ILi32EEvPfS0_S0_iii,@"STO_CUDA_ENTRY STV_DEFAULT"
_Z13matrix_mul_02ILi32EEvPfS0_S0_iii:
.text._Z13matrix_mul_02ILi32EEvPfS0_S0_iii:
[----:B------:R-:W-:Y:S01]  /*0000*/  LDC R1, c[0x0][0x37c] ;  /* 0x0000df00ff017b82 */ /* 0x000fe20000000800 */
[----:B------:R-:W0:Y:S01]  /*0010*/  S2R R17, SR_TID.X ;  /* 0x0000000000117919 */ /* 0x000e220000002100 */
[----:B------:R-:W1:Y:S06]  /*0020*/  LDCU UR10, c[0x0][0x39c] ;  /* 0x00007380ff0a77ac */ /* 0x000e6c0008000800 */
[----:B------:R-:W0:Y:S01]  /*0030*/  LDC R19, c[0x0][0x360] ;  /* 0x0000d800ff137b82 */ /* 0x000e220000000800 */
[----:B------:R-:W-:Y:S01]  /*0040*/  HFMA2 R21, -RZ, RZ, 0, 0 ;  /* 0x00000000ff157431 */ /* 0x000fe200000001ff */
[----:B------:R-:W2:Y:S01]  /*0050*/  S2R R16, SR_TID.Y ;  /* 0x0000000000107919 */ /* 0x000ea20000002200 */
[----:B------:R-:W3:Y:S01]  /*0060*/  LDCU UR14, c[0x0][0x3a0] ;  /* 0x00007400ff0e77ac */ /* 0x000ee20008000800 */
[----:B------:R-:W4:Y:S04]  /*0070*/  LDCU.64 UR8, c[0x0][0x358] ;  /* 0x00006b00ff0877ac */ /* 0x000f280008000a00 */
[----:B------:R-:W0:Y:S08]  /*0080*/  S2UR UR4, SR_CTAID.X ;  /* 0x00000000000479c3 */ /* 0x000e300000002500 */
[----:B------:R-:W2:Y:S01]  /*0090*/  S2UR UR5, SR_CTAID.Y ;  /* 0x00000000000579c3 */ /* 0x000ea20000002600 */
[----:B-1----:R-:W-:-:S07]  /*00a0*/  UISETP.GE.AND UP0, UPT, UR10, 0x1, UPT ;  /* 0x000000010a00788c */ /* 0x002fce000bf06270 */
[----:B------:R-:W2:Y:S01]  /*00b0*/  LDC R18, c[0x0][0x364] ;  /* 0x0000d900ff127b82 */ /* 0x000ea20000000800 */
[----:B0-----:R-:W-:Y:S02]  /*00c0*/  IMAD R19, R19, UR4, R17 ;  /* 0x0000000413137c24 */ /* 0x001fe4000f8e0211 */
[----:B--2---:R-:W-:Y:S01]  /*00d0*/  IMAD R18, R18, UR5, R16 ;  /* 0x0000000512127c24 */ /* 0x004fe2000f8e0210 */
[----:B---34-:R-:W-:Y:S06]  /*00e0*/  BRA.U !UP0, `(.L_x_0) ;  /* 0x0000000508c47547 */ /* 0x018fec000b800000 */
[----:B------:R-:W0:Y:S01]  /*00f0*/  S2UR UR7, SR_CgaCtaId ;  /* 0x00000000000779c3 */ /* 0x000e220000008800 */
[----:B------:R-:W1:Y:S01]  /*0100*/  LDCU UR11, c[0x0][0x3a0] ;  /* 0x00007400ff0b77ac */ /* 0x000e620008000800 */
[----:B------:R-:W-:Y:S01]  /*0110*/  MOV R21, RZ ;  /* 0x000000ff00157202 */ /* 0x000fe20000000f00 */
[----:B------:R-:W-:Y:S01]  /*0120*/  IMAD R6, R19, UR10, R16 ;  /* 0x0000000a13067c24 */ /* 0x000fe2000f8e0210 */
[----:B------:R-:W-:Y:S01]  /*0130*/  UMOV UR5, 0x400 ;  /* 0x0000040000057882 */ /* 0x000fe20000000000 */
[----:B------:R-:W-:-:S03]  /*0140*/  UIADD3 UR4, UPT, UPT, UR10, 0x1f, URZ ;  /* 0x0000001f0a047890 */ /* 0x000fc6000fffe0ff */
[----:B------:R-:W2:Y:S01]  /*0150*/  LDC R0, c[0x0][0x3a0] ;  /* 0x0000e800ff007b82 */ /* 0x000ea20000000800 */
[----:B------:R-:W-:Y:S02]  /*0160*/  UIADD3 UR6, UPT, UPT, UR5, 0x1000, URZ ;  /* 0x0000100005067890 */ /* 0x000fe4000fffe0ff */
[----:B------:R-:W-:Y:S01]  /*0170*/  USHF.R.U32.HI UR4, URZ, 0x5, UR4 ;  /* 0x00000005ff047899 */ /* 0x000fe20008011604 */
[----:B------:R-:W3:Y:S03]  /*0180*/  LDCU.64 UR12, c[0x0][0x398] ;  /* 0x00007300ff0c77ac */ /* 0x000ee60008000a00 */
[----:B------:R-:W-:Y:S01]  /*0190*/  UIADD3 UR4, UPT, UPT, -UR4, URZ, URZ ;  /* 0x000000ff04047290 */ /* 0x000fe2000fffe1ff */
[----:B-1----:R-:W-:Y:S01]  /*01a0*/  IMAD R7, R17, UR11, R18 ;  /* 0x0000000b11077c24 */ /* 0x002fe2000f8e0212 */
[----:B0-----:R-:W-:Y:S02]  /*01b0*/  ULEA UR5, UR7, UR5, 0x18 ;  /* 0x0000000507057291 */ /* 0x001fe4000f8ec0ff */
[----:B------:R-:W-:-:S04]  /*01c0*/  ULEA UR6, UR7, UR6, 0x18 ;  /* 0x0000000607067291 */ /* 0x000fc8000f8ec0ff */
[C---:B------:R-:W-:Y:S02]  /*01d0*/  LEA R5, R17.reuse, UR5, 0x7 ;  /* 0x0000000511057c11 */ /* 0x040fe4000f8e38ff */
[C---:B------:R-:W-:Y:S02]  /*01e0*/  LEA R2, R16.reuse, UR6, 0x2 ;  /* 0x0000000610027c11 */ /* 0x040fe4000f8e10ff */
[----:B------:R-:W-:Y:S02]  /*01f0*/  LEA R4, R16, R5, 0x2 ;  /* 0x0000000510047211 */ /* 0x000fe400078e10ff */
[----:B---3--:R-:W-:-:S07]  /*0200*/  LEA R3, R17, R2, 0x7 ;  /* 0x0000000211037211 */ /* 0x008fce00078e38ff */
.L_x_1:
[----:B------:R-:W-:Y:S01]  /*0210*/  ISETP.GE.U32.AND P1, PT, R16, UR13, PT ;  /* 0x0000000d10007c0c */ /* 0x000fe2000bf26070 */
[----:B------:R-:W-:Y:S01]  /*0220*/  HFMA2 R24, -RZ, RZ, 0, 0 ;  /* 0x00000000ff187431 */ /* 0x000fe200000001ff */
[----:B------:R-:W-:Y:S02]  /*0230*/  ISETP.GE.U32.AND P0, PT, R17, UR13, PT ;  /* 0x0000000d11007c0c */ /* 0x000fe4000bf06070 */
[----:B------:R-:W-:Y:S02]  /*0240*/  ISETP.GE.OR P1, PT, R19, UR12, P1 ;  /* 0x0000000c13007c0c */ /* 0x000fe40008f26670 */
[----:B--2---:R-:W-:Y:S02]  /*0250*/  ISETP.GE.OR P0, PT, R18, R0, P0 ;  /* 0x000000001200720c */ /* 0x004fe40000706670 */
[----:B------:R-:W-:-:S09]  /*0260*/  MOV R29, RZ ;  /* 0x000000ff001d7202 */ /* 0x000fd20000000f00 */
[----:B------:R-:W0:Y:S08]  /*0270*/  @!P1 LDC.64 R10, c[0x0][0x380] ;  /* 0x0000e000ff0a9b82 */ /* 0x000e300000000a00 */
[----:B------:R-:W1:Y:S01]  /*0280*/  @!P0 LDC.64 R8, c[0x0][0x388] ;  /* 0x0000e200ff088b82 */ /* 0x000e620000000a00 */
[----:B0-----:R-:W-:-:S05]  /*0290*/  @!P1 IMAD.WIDE.U32 R10, R6, 0x4, R10 ;  /* 0x00000004060a9825 */ /* 0x001fca00078e000a */
[----:B------:R-:W2:Y:S01]  /*02a0*/  @!P1 LDG.E R29, desc[UR8][R10.64] ;  /* 0x000000080a1d9981 */ /* 0x000ea2000c1e1900 */
[----:B-1----:R-:W-:-:S05]  /*02b0*/  @!P0 IMAD.WIDE.U32 R22, R7, 0x4, R8 ;  /* 0x0000000407168825 */ /* 0x002fca00078e0008 */
[----:B------:R-:W3:Y:S01]  /*02c0*/  @!P0 LDG.E R24, desc[UR8][R22.64] ;  /* 0x0000000816188981 */ /* 0x000ee2000c1e1900 */
[----:B------:R-:W-:-:S04]  /*02d0*/  UIADD3 UR4, UPT, UPT, UR4, 0x1, URZ ;  /* 0x0000000104047890 */ /* 0x000fc8000fffe0ff */
[----:B------:R-:W-:Y:S01]  /*02e0*/  UISETP.NE.AND UP0, UPT, UR4, URZ, UPT ;  /* 0x000000ff0400728c */ /* 0x000fe2000bf05270 */
[----:B------:R-:W-:Y:S01]  /*02f0*/  IADD3 R17, PT, PT, R17, 0x20, RZ ;  /* 0x0000002011117810 */ /* 0x000fe20007ffe0ff */
[----:B--2---:R-:W-:Y:S04]  /*0300*/  STS [R4], R29 ;  /* 0x0000001d04007388 */ /* 0x004fe80000000800 */
[----:B---3--:R-:W-:Y:S01]  /*0310*/  STS [R3], R24 ;  /* 0x0000001803007388 */ /* 0x008fe20000000800 */
[----:B------:R-:W-:Y:S06]  /*0320*/  BAR.SYNC.DEFER_BLOCKING 0x0 ;  /* 0x0000000000007b1d */ /* 0x000fec0000010000 */
[----:B------:R-:W-:Y:S04]  /*0330*/  LDS R28, [R2] ;  /* 0x00000000021c7984 */ /* 0x000fe80000000800 */
[----:B------:R-:W0:Y:S04]  /*0340*/  LDS.128 R12, [R5] ;  /* 0x00000000050c7984 */ /* 0x000e280000000c00 */
[----:B------:R-:W1:Y:S04]  /*0350*/  LDS R23, [R2+0x80] ;  /* 0x0000800002177984 */ /* 0x000e680000000800 */
[----:B------:R-:W2:Y:S04]  /*0360*/  LDS R27, [R2+0x100] ;  /* 0x00010000021b7984 */ /* 0x000ea80000000800 */
[----:B------:R-:W3:Y:S04]  /*0370*/  LDS R26, [R2+0x180] ;  /* 0x00018000021a7984 */ /* 0x000ee80000000800 */
[----:B------:R-:W-:Y:S04]  /*0380*/  LDS R25, [R2+0x200] ;  /* 0x0002000002197984 */ /* 0x000fe80000000800 */
[----:B------:R-:W4:Y:S04]  /*0390*/  LDS.128 R8, [R5+0x10] ;  /* 0x0000100005087984 */ /* 0x000f280000000c00 */
[----:B------:R-:W5:Y:S04]  /*03a0*/  LDS R20, [R2+0x280] ;  /* 0x0002800002147984 */ /* 0x000f680000000800 */
[----:B------:R-:W-:Y:S04]  /*03b0*/  LDS R24, [R2+0x380] ;  /* 0x0003800002187984 */ /* 0x000fe80000000800 */
[----:B------:R-:W-:Y:S01]  /*03c0*/  LDS R22, [R2+0x480] ;  /* 0x0004800002167984 */ /* 0x000fe20000000800 */
[----:B0-----:R-:W-:-:S03]  /*03d0*/  FFMA R12, R12, R28, R21 ;  /* 0x0000001c0c0c7223 */ /* 0x001fc60000000015 */
[----:B------:R-:W0:Y:S01]  /*03e0*/  LDS R21, [R2+0x300] ;  /* 0x0003000002157984 */ /* 0x000e220000000800 */
[----:B-1----:R-:W-:-:S03]  /*03f0*/  FFMA R12, R23, R13, R12 ;  /* 0x0000000d170c7223 */ /* 0x002fc6000000000c */
[----:B------:R-:W-:Y:S01]  /*0400*/  LDS R23, [R2+0x400] ;  /* 0x0004000002177984 */ /* 0x000fe20000000800 */
[----:B--2---:R-:W-:-:S04]  /*0410*/  FFMA R27, R27, R14, R12 ;  /* 0x0000000e1b1b7223 */ /* 0x004fc8000000000c */
[----:B---3--:R-:W-:Y:S02]  /*0420*/  FFMA R27, R26, R15, R27 ;  /* 0x0000000f1a1b7223 */ /* 0x008fe4000000001b */
[----:B------:R-:W1:Y:S04]  /*0430*/  LDS.128 R12, [R5+0x20] ;  /* 0x00002000050c7984 */ /* 0x000e680000000c00 */
[----:B------:R-:W-:Y:S01]  /*0440*/  LDS R26, [R2+0x580] ;  /* 0x00058000021a7984 */ /* 0x000fe20000000800 */
[----:B----4-:R-:W-:-:S03]  /*0450*/  FFMA R27, R8, R25, R27 ;  /* 0x00000019081b7223 */ /* 0x010fc6000000001b */
[----:B------:R-:W2:Y:S01]  /*0460*/  LDS R25, [R2+0x500] ;  /* 0x0005000002197984 */ /* 0x000ea20000000800 */
[----:B-----5:R-:W-:-:S04]  /*0470*/  FFMA R20, R20, R9, R27 ;  /* 0x0000000914147223 */ /* 0x020fc8000000001b */
[----:B0-----:R-:W-:Y:S02]  /*0480*/  FFMA R21, R21, R10, R20 ;  /* 0x0000000a15157223 */ /* 0x001fe40000000014 */
[----:B------:R-:W-:Y:S02]  /*0490*/  LDS R20, [R2+0x680] ;  /* 0x0006800002147984 */ /* 0x000fe40000000800 */
[----:B------:R-:W-:Y:S02]  /*04a0*/  FFMA R27, R24, R11, R21 ;  /* 0x0000000b181b7223 */ /* 0x000fe40000000015 */
[----:B------:R-:W-:Y:S04]  /*04b0*/  LDS R21, [R2+0x600] ;  /* 0x0006000002157984 */ /* 0x000fe80000000800 */
[----:B------:R-:W0:Y:S01]  /*04c0*/  LDS.128 R8, [R5+0x30] ;  /* 0x0000300005087984 */ /* 0x000e220000000c00 */
[----:B-1----:R-:W-:-:S03]  /*04d0*/  FFMA R27, R12, R23, R27 ;  /* 0x000000170c1b7223 */ /* 0x002fc6000000001b */
[----:B------:R-:W1:Y:S01]  /*04e0*/  LDS R23, [R2+0x700] ;  /* 0x0007000002177984 */ /* 0x000e620000000800 */
[----:B------:R-:W-:-:S03]  /*04f0*/  FFMA R22, R22, R13, R27 ;  /* 0x0000000d16167223 */ /* 0x000fc6000000001b */
[----:B------:R-:W3:Y:S01]  /*0500*/  LDS R24, [R2+0x780] ;  /* 0x0007800002187984 */ /* 0x000ee20000000800 */
[----:B--2---:R-:W-:-:S03]  /*0510*/  FFMA R25, R25, R14, R22 ;  /* 0x0000000e19197223 */ /* 0x004fc60000000016 */
[----:B------:R-:W-:Y:S01]  /*0520*/  LDS R22, [R2+0x880] ;  /* 0x0008800002167984 */ /* 0x000fe20000000800 */
[----:B------:R-:W-:-:S03]  /*0530*/  FFMA R27, R26, R15, R25 ;  /* 0x0000000f1a1b7223 */ /* 0x000fc60000000019 */
[----:B------:R-:W-:Y:S04]  /*0540*/  LDS R25, [R2+0x800] ;  /* 0x0008000002197984 */ /* 0x000fe80000000800 */
[----:B------:R-:W2:Y:S04]  /*0550*/  LDS.128 R12, [R5+0x40] ;  /* 0x00004000050c7984 */ /* 0x000ea80000000c00 */
[----:B------:R-:W-:Y:S01]  /*0560*/  LDS R26, [R2+0x980] ;  /* 0x00098000021a7984 */ /* 0x000fe20000000800 */
[----:B0-----:R-:W-:-:S03]  /*0570*/  FFMA R27, R8, R21, R27 ;  /* 0x00000015081b7223 */ /* 0x001fc6000000001b */
[----:B------:R-:W0:Y:S01]  /*0580*/  LDS R21, [R2+0x900] ;  /* 0x0009000002157984 */ /* 0x000e220000000800 */
[----:B------:R-:W-:-:S04]  /*0590*/  FFMA R20, R20, R9, R27 ;  /* 0x0000000914147223 */ /* 0x000fc8000000001b */
[----:B-1----:R-:W-:Y:S02]  /*05a0*/  FFMA R23, R23, R10, R20 ;  /* 0x0000000a17177223 */ /* 0x002fe40000000014 */
[----:B------:R-:W-:Y:S02]  /*05b0*/  LDS R20, [R2+0xa80] ;  /* 0x000a800002147984 */ /* 0x000fe40000000800 */
[----:B---3--:R-:W-:Y:S02]  /*05c0*/  FFMA R27, R24, R11, R23 ;  /* 0x0000000b181b7223 */ /* 0x008fe40000000017 */
[----:B------:R-:W-:Y:S04]  /*05d0*/  LDS R23, [R2+0xa00] ;  /* 0x000a000002177984 */ /* 0x000fe80000000800 */
[----:B------:R-:W1:Y:S01]  /*05e0*/  LDS.128 R8, [R5+0x50] ;  /* 0x0000500005087984 */ /* 0x000e620000000c00 */
[----:B--2---:R-:W-:-:S03]  /*05f0*/  FFMA R27, R12, R25, R27 ;  /* 0x000000190c1b7223 */ /* 0x004fc6000000001b */
[----:B------:R-:W2:Y:S01]  /*0600*/  LDS R25, [R2+0xb00] ;  /* 0x000b000002197984 */ /* 0x000ea20000000800 */
[----:B------:R-:W-:-:S03]  /*0610*/  FFMA R12, R22, R13, R27 ;  /* 0x0000000d160c7223 */ /* 0x000fc6000000001b */
[----:B------:R-:W3:Y:S04]  /*0620*/  LDS R22, [R2+0xb80] ;  /* 0x000b800002167984 */ /* 0x000ee80000000800 */
[----:B------:R-:W-:Y:S01]  /*0630*/  LDS R24, [R2+0xc80] ;  /* 0x000c800002187984 */ /* 0x000fe20000000800 */
[----:B0-----:R-:W-:-:S04]  /*0640*/  FFMA R21, R21, R14, R12 ;  /* 0x0000000e15157223 */ /* 0x001fc8000000000c */
[----:B------:R-:W-:Y:S02]  /*0650*/  FFMA R27, R26, R15, R21 ;  /* 0x0000000f1a1b7223 */ /* 0x000fe40000000015 */
[----:B------:R-:W-:Y:S04]  /*0660*/  LDS R21, [R2+0xc00] ;  /* 0x000c000002157984 */ /* 0x000fe80000000800 */
[----:B------:R-:W0:Y:S01]  /*0670*/  LDS.128 R12, [R5+0x60] ;  /* 0x00006000050c7984 */ /* 0x000e220000000c00 */
[----:B-1----:R-:W-:-:S04]  /*0680*/  FFMA R23, R8, R23, R27 ;  /* 0x0000001708177223 */ /* 0x002fc8000000001b */
[----:B------:R-:W-:Y:S02]  /*0690*/  FFMA R20, R20, R9, R23 ;  /* 0x0000000914147223 */ /* 0x000fe40000000017 */
[----:B------:R-:W1:Y:S02]  /*06a0*/  LDS R23, [R2+0xd00] ;  /* 0x000d000002177984 */ /* 0x000e640000000800 */
[----:B--2---:R-:W-:Y:S02]  /*06b0*/  FFMA R25, R25, R10, R20 ;  /* 0x0000000a19197223 */ /* 0x004fe40000000014 */
[----:B------:R-:W2:Y:S02]  /*06c0*/  LDS R20, [R2+0xd80] ;  /* 0x000d800002147984 */ /* 0x000ea40000000800 */
[----:B---3--:R-:W-:Y:S02]  /*06d0*/  FFMA R27, R22, R11, R25 ;  /* 0x0000000b161b7223 */ /* 0x008fe40000000019 */
[----:B------:R-:W-:Y:S04]  /*06e0*/  LDS R25, [R2+0xe00] ;  /* 0x000e000002197984 */ /* 0x000fe80000000800 */
[----:B------:R-:W3:Y:S04]  /*06f0*/  LDS.128 R8, [R5+0x70] ;  /* 0x0000700005087984 */ /* 0x000ee80000000c00 */
[----:B------:R-:W4:Y:S01]  /*0700*/  LDS R22, [R2+0xe80] ;  /* 0x000e800002167984 */ /* 0x000f220000000800 */
[----:B0-----:R-:W-:-:S03]  /*0710*/  FFMA R27, R12, R21, R27 ;  /* 0x000000150c1b7223 */ /* 0x001fc6000000001b */
[----:B------:R-:W0:Y:S04]  /*0720*/  LDS R21, [R2+0xf00] ;  /* 0x000f000002157984 */ /* 0x000e280000000800 */
[----:B------:R-:W5:Y:S01]  /*0730*/  LDS R12, [R2+0xf80] ;  /* 0x000f8000020c7984 */ /* 0x000f620000000800 */
[----:B------:R-:W-:-:S04]  /*0740*/  FFMA R24, R24, R13, R27 ;  /* 0x0000000d18187223 */ /* 0x000fc8000000001b */
[----:B-1----:R-:W-:-:S04]  /*0750*/  FFMA R23, R23, R14, R24 ;  /* 0x0000000e17177223 */ /* 0x002fc80000000018 */
[----:B--2---:R-:W-:-:S04]  /*0760*/  FFMA R15, R20, R15, R23 ;  /* 0x0000000f140f7223 */ /* 0x004fc80000000017 */
[----:B---3--:R-:W-:-:S04]  /*0770*/  FFMA R15, R8, R25, R15 ;  /* 0x00000019080f7223 */ /* 0x008fc8000000000f */
[----:B----4-:R-:W-:Y:S01]  /*0780*/  FFMA R22, R22, R9, R15 ;  /* 0x0000000916167223 */ /* 0x010fe2000000000f */
[----:B------:R-:W-:Y:S02]  /*0790*/  IADD3 R16, PT, PT, R16, 0x20, RZ ;  /* 0x0000002010107810 */ /* 0x000fe40007ffe0ff */
[----:B------:R-:W-:Y:S02]  /*07a0*/  IADD3 R6, PT, PT, R6, 0x20, RZ ;  /* 0x0000002006067810 */ /* 0x000fe40007ffe0ff */
[----:B------:R-:W-:Y:S01]  /*07b0*/  LEA R7, R0, R7, 0x5 ;  /* 0x0000000700077211 */ /* 0x000fe200078e28ff */
[----:B0-----:R-:W-:-:S04]  /*07c0*/  FFMA R21, R21, R10, R22 ;  /* 0x0000000a15157223 */ /* 0x001fc80000000016 */
[----:B-----5:R-:W-:Y:S01]  /*07d0*/  FFMA R21, R12, R11, R21 ;  /* 0x0000000b0c157223 */ /* 0x020fe20000000015 */
[----:B------:R-:W-:Y:S06]  /*07e0*/  BAR.SYNC.DEFER_BLOCKING 0x0 ;  /* 0x0000000000007b1d */ /* 0x000fec0000010000 */
[----:B------:R-:W-:Y:S05]  /*07f0*/  BRA.U UP0, `(.L_x_1) ;  /* 0xfffffff900847547 */ /* 0x000fea000b83ffff */
.L_x_0:
[----:B------:R-:W0:Y:S01]  /*0800*/  LDCU UR4, c[0x0][0x398] ;  /* 0x00007300ff0477ac */ /* 0x000e220008000800 */
[----:B------:R-:W-:-:S04]  /*0810*/  ISETP.GE.AND P0, PT, R18, UR14, PT ;  /* 0x0000000e12007c0c */ /* 0x000fc8000bf06270 */
[----:B0-----:R-:W-:-:S13]  /*0820*/  ISETP.GE.OR P0, PT, R19, UR4, P0 ;  /* 0x0000000413007c0c */ /* 0x001fda0008706670 */
[----:B------:R-:W-:Y:S05]  /*0830*/  @P0 EXIT ;  /* 0x000000000000094d */ /* 0x000fea0003800000 */
[----:B------:R-:W0:Y:S01]  /*0840*/  LDC.64 R2, c[0x0][0x390] ;  /* 0x0000e400ff027b82 */ /* 0x000e220000000a00 */
[----:B------:R-:W-:-:S04]  /*0850*/  IMAD R19, R19, UR14, R18 ;  /* 0x0000000e13137c24 */ /* 0x000fc8000f8e0212 */
[----:B0-----:R-:W-:-:S05]  /*0860*/  IMAD.WIDE R2, R19, 0x4, R2 ;  /* 0x0000000413027825 */ /* 0x001fca00078e0202 */
[----:B------:R-:W-:Y:S01]  /*0870*/  STG.E desc[UR8][R2.64], R21 ;  /* 0x0000001502007986 */ /* 0x000fe2000c101908 */
[----:B------:R-:W-:Y:S05]  /*0880*/  EXIT ;  /* 0x000000000000794d */ /* 0x000fea0003800000 */
.L_x_2:
[----:B------:R-:W-:-:S00]  /*0890*/  BRA `(.L_x_2) ;  /* 0xfffffffc00fc7947 */ /* 0x000fc0000383ffff */
[----:B------:R-:W-:-:S00]  /*08a0*/  NOP ;  /* 0x0000000000007918 */ /* 0x000fc00000000000 */
        /* <DEDUP_REMOVED lines=13> */
.L_x_8:


//--------------------- .text._Z13matrix_mul_01PfS_S_iii --------------------------
	.section	.text._Z13matrix_mul_01PfS_S_iii,"ax",@progbits
	.align	128
        .global         _Z13matrix_mul_01PfS_S_iii
        .type           _Z13matrix_mul_01PfS_S_iii,@function
        .size           _Z13matrix_mul_01PfS_S_iii,(.L_x_9 - _Z13matrix_mul_01PfS_S_iii)
        .other          _Z13matrix_mul_01PfS_S_iii,@"STO_CUDA_ENTRY STV_DEFAULT"
_Z13matrix_mul_01PfS_S_iii:
.text._Z13matrix_mul_01PfS_S_iii:
[----:B------:R-:W-:Y:S01]  /*0000*/  LDC R1, c[0x0][0x37c] ;  /* 0x0000df00ff017b82 */ /* 0x000fe20000000800 */
[----:B------:R-:W0:Y:S01]  /*0010*/  S2R R0, SR_TID.Y ;  /* 0x0000000000007919 */ /* 0x000e220000002200 */
[----:B------:R-:W1:Y:S06]  /*0020*/  LDCU UR4, c[0x0][0x360] ;  /* 0x00006c00ff0477ac */ /* 0x000e6c0008000800 */
[----:B------:R-:W2:Y:S01]  /*0030*/  LDC R15, c[0x0][0x3a0] ;  /* 0x0000e800ff0f7b82 */ /* 0x000ea20000000800 */
[----:B------:R-:W0:Y:S01]  /*0040*/  S2R R5, SR_CTAID.Y ;  /* 0x0000000000057919 */ /* 0x000e220000002600 */
[----:B------:R-:W0:Y:S01]  /*0050*/  LDCU UR5, c[0x0][0x364] ;  /* 0x00006c80ff0577ac */ /* 0x000e220008000800 */
[----:B------:R-:W1:Y:S01]  /*0060*/  S2R R14, SR_TID.X ;  /* 0x00000000000e7919 */ /* 0x000e620000002100 */
[----:B------:R-:W3:Y:S01]  /*0070*/  LDCU UR6, c[0x0][0x398] ;  /* 0x00007300ff0677ac */ /* 0x000ee20008000800 */
[----:B------:R-:W1:Y:S01]  /*0080*/  S2R R3, SR_CTAID.X ;  /* 0x0000000000037919 */ /* 0x000e620000002500 */
[----:B0-----:R-:W-:-:S05]  /*0090*/  IMAD R0, R5, UR5, R0 ;  /* 0x0000000505007c24 */ /* 0x001fca000f8e0200 */
[----:B--2---:R-:W-:Y:S01]  /*00a0*/  ISETP.GE.AND P0, PT, R0, R15, PT ;  /* 0x0000000f0000720c */ /* 0x004fe20003f06270 */
[----:B-1----:R-:W-:-:S05]  /*00b0*/  IMAD R14, R3, UR4, R14 ;  /* 0x00000004030e7c24 */ /* 0x002fca000f8e020e */
[----:B---3--:R-:W-:-:S13]  /*00c0*/  ISETP.GE.OR P0, PT, R14, UR6, P0 ;  /* 0x000000060e007c0c */ /* 0x008fda0008706670 */
[----:B------:R-:W-:Y:S05]  /*00d0*/  @P0 EXIT ;  /* 0x000000000000094d */ /* 0x000fea0003800000 */
[----:B------:R-:W0:Y:S01]  /*00e0*/  LDC R17, c[0x0][0x39c] ;  /* 0x0000e700ff117b82 */ /* 0x000e220000000800 */
[----:B------:R-:W1:Y:S01]  /*00f0*/  LDCU.64 UR6, c[0x0][0x358] ;  /* 0x00006b00ff0677ac */ /* 0x000e620008000a00 */
[----:B------:R-:W-:Y:S01]  /*0100*/  HFMA2 R26, -RZ, RZ, 0, 0 ;  /* 0x00000000ff1a7431 */ /* 0x000fe200000001ff */
[----:B0-----:R-:W-:-:S13]  /*0110*/  ISETP.GE.AND P0, PT, R17, 0x1, PT ;  /* 0x000000011100780c */ /* 0x001fda0003f06270 */
[----:B-1----:R-:W-:Y:S05]  /*0120*/  @!P0 BRA `(.L_x_3) ;  /* 0x0000000400b88947 */ /* 0x002fea0003800000 */
[C---:B------:R-:W-:Y:S01]  /*0130*/  ISETP.GE.U32.AND P1, PT, R17.reuse, 0x8, PT ;  /* 0x000000081100780c */ /* 0x040fe20003f26070 */
[----:B------:R-:W-:Y:S01]  /*0140*/  IMAD R18, R14, R17, RZ ;  /* 0x000000110e127224 */ /* 0x000fe200078e02ff */
[----:B------:R-:W-:Y:S02]  /*0150*/  LOP3.LUT R25, R17, 0x7, RZ, 0xc0, !PT ;  /* 0x0000000711197812 */ /* 0x000fe400078ec0ff */
[----:B------:R-:W-:Y:S02]  /*0160*/  MOV R26, RZ ;  /* 0x000000ff001a7202 */ /* 0x000fe40000000f00 */
[----:B------:R-:W-:Y:S02]  /*0170*/  ISETP.NE.AND P0, PT, R25, RZ, PT ;  /* 0x000000ff1900720c */ /* 0x000fe40003f05270 */
[----:B------:R-:W-:-:S05]  /*0180*/  MOV R19, RZ ;  /* 0x000000ff00137202 */ /* 0x000fca0000000f00 */
[----:B------:R-:W-:Y:S06]  /*0190*/  @!P1 BRA `(.L_x_4) ;  /* 0x0000000000c49947 */ /* 0x000fec0003800000 */
[----:B------:R-:W0:Y:S01]  /*01a0*/  LDCU.64 UR4, c[0x0][0x380] ;  /* 0x00007000ff0477ac */ /* 0x000e220008000a00 */
[----:B------:R-:W-:Y:S02]  /*01b0*/  LOP3.LUT R19, R17, 0x7ffffff8, RZ, 0xc0, !PT ;  /* 0x7ffffff811137812 */ /* 0x000fe400078ec0ff */
[----:B------:R-:W-:Y:S02]  /*01c0*/  MOV R26, RZ ;  /* 0x000000ff001a7202 */ /* 0x000fe40000000f00 */
[----:B------:R-:W-:Y:S02]  /*01d0*/  MOV R16, R18 ;  /* 0x0000001200107202 */ /* 0x000fe40000000f00 */
[----:B------:R-:W-:Y:S02]  /*01e0*/  MOV R22, R0 ;  /* 0x0000000000167202 */ /* 0x000fe40000000f00 */
[----:B------:R-:W-:Y:S01]  /*01f0*/  IADD3 R20, PT, PT, -R19, RZ, RZ ;  /* 0x000000ff13147210 */ /* 0x000fe20007ffe1ff */
[----:B0-----:R-:W-:-:S04]  /*0200*/  UIADD3 UR4, UP0, UPT, UR4, 0x10, URZ ;  /* 0x0000001004047890 */ /* 0x001fc8000ff1e0ff */
[----:B------:R-:W-:-:S12]  /*0210*/  UIADD3.X UR5, UPT, UPT, URZ, UR5, URZ, UP0, !UPT ;  /* 0x00000005ff057290 */ /* 0x000fd800087fe4ff */
.L_x_5:
[----:B------:R-:W0:Y:S01]  /*0220*/  LDC.64 R12, c[0x0][0x388] ;  /* 0x0000e200ff0c7b82 */ /* 0x000e220000000a00 */
[----:B------:R-:W-:Y:S02]  /*0230*/  MOV R2, UR4 ;  /* 0x0000000400027c02 */ /* 0x000fe40008000f00 */
[----:B------:R-:W-:-:S03]  /*0240*/  MOV R3, UR5 ;  /* 0x0000000500037c02 */ /* 0x000fc60008000f00 */
[----:B------:R-:W-:-:S05]  /*0250*/  IMAD.WIDE R2, R16, 0x4, R2 ;  /* 0x0000000410027825 */ /* 0x000fca00078e0202 */
[----:B------:R-:W2:Y:S04]  /*0260*/  LDG.E R21, desc[UR6][R2.64+-0x10] ;  /* 0xfffff00602157981 */ /* 0x000ea8000c1e1900 */
[----:B------:R-:W3:Y:S04]  /*0270*/  LDG.E R23, desc[UR6][R2.64+-0xc] ;  /* 0xfffff40602177981 */ /* 0x000ee8000c1e1900 */
[----:B------:R-:W4:Y:S01]  /*0280*/  LDG.E R29, desc[UR6][R2.64+-0x8] ;  /* 0xfffff806021d7981 */ /* 0x000f22000c1e1900 */
[----:B0-----:R-:W-:-:S05]  /*0290*/  IMAD.WIDE R12, R22, 0x4, R12 ;  /* 0x00000004160c7825 */ /* 0x001fca00078e020c */
[----:B------:R0:W2:Y:S01]  /*02a0*/  LDG.E R24, desc[UR6][R12.64] ;  /* 0x000000060c187981 */ /* 0x0000a2000c1e1900 */
[----:B------:R-:W-:-:S04]  /*02b0*/  IMAD.WIDE R10, R15, 0x4, R12 ;  /* 0x000000040f0a7825 */ /* 0x000fc800078e020c */
[C---:B------:R-:W-:Y:S02]  /*02c0*/  IMAD.WIDE R4, R15.reuse, 0x4, R10 ;  /* 0x000000040f047825 */ /* 0x040fe400078e020a */
[----:B------:R-:W3:Y:S02]  /*02d0*/  LDG.E R10, desc[UR6][R10.64] ;  /* 0x000000060a0a7981 */ /* 0x000ee4000c1e1900 */
[C---:B------:R-:W-:Y:S02]  /*02e0*/  IMAD.WIDE R6, R15.reuse, 0x4, R4 ;  /* 0x000000040f067825 */ /* 0x040fe400078e0204 */
[----:B------:R1:W4:Y:S02]  /*02f0*/  LDG.E R28, desc[UR6][R4.64] ;  /* 0x00000006041c7981 */ /* 0x000324000c1e1900 */
[C---:B------:R-:W-:Y:S02]  /*0300*/  IMAD.WIDE R8, R15.reuse, 0x4, R6 ;  /* 0x000000040f087825 */ /* 0x040fe400078e0206 */
[----:B------:R-:W5:Y:S02]  /*0310*/  LDG.E R6, desc[UR6][R6.64] ;  /* 0x0000000606067981 */ /* 0x000f64000c1e1900 */
[----:B0-----:R-:W-:-:S05]  /*0320*/  IMAD.WIDE R12, R15, 0x4, R8 ;  /* 0x000000040f0c7825 */ /* 0x001fca00078e0208 */
[----:B------:R-:W5:Y:S04]  /*0330*/  LDG.E R11, desc[UR6][R12.64] ;  /* 0x000000060c0b7981 */ /* 0x000f68000c1e1900 */
[----:B------:R-:W5:Y:S04]  /*0340*/  LDG.E R7, desc[UR6][R8.64] ;  /* 0x0000000608077981 */ /* 0x000f68000c1e1900 */
[----:B------:R-:W5:Y:S04]  /*0350*/  LDG.E R9, desc[UR6][R2.64+-0x4] ;  /* 0xfffffc0602097981 */ /* 0x000f68000c1e1900 */
[----:B------:R-:W5:Y:S01]  /*0360*/  LDG.E R8, desc[UR6][R2.64+0x8] ;  /* 0x0000080602087981 */ /* 0x000f62000c1e1900 */
[----:B--2---:R-:W-:Y:S01]  /*0370*/  FFMA R24, R21, R24, R26 ;  /* 0x0000001815187223 */ /* 0x004fe2000000001a */
[----:B------:R-:W-:-:S02]  /*0380*/  IMAD.WIDE R26, R15, 0x4, R12 ;  /* 0x000000040f1a7825 */ /* 0x000fc400078e020c */
[----:B------:R-:W2:Y:S04]  /*0390*/  LDG.E R21, desc[UR6][R2.64] ;  /* 0x0000000602157981 */ /* 0x000ea8000c1e1900 */
[----:B------:R-:W2:Y:S01]  /*03a0*/  LDG.E R12, desc[UR6][R2.64+0x4] ;  /* 0x00000406020c7981 */ /* 0x000ea2000c1e1900 */
[----:B-1----:R-:W-:-:S03]  /*03b0*/  IMAD.WIDE R4, R15, 0x4, R26 ;  /* 0x000000040f047825 */ /* 0x002fc600078e021a */
[----:B------:R-:W2:Y:S04]  /*03c0*/  LDG.E R13, desc[UR6][R2.64+0xc] ;  /* 0x00000c06020d7981 */ /* 0x000ea8000c1e1900 */
[----:B------:R-:W2:Y:S04]  /*03d0*/  LDG.E R4, desc[UR6][R4.64] ;  /* 0x0000000604047981 */ /* 0x000ea8000c1e1900 */
[----:B------:R-:W2:Y:S01]  /*03e0*/  LDG.E R3, desc[UR6][R26.64] ;  /* 0x000000061a037981 */ /* 0x000ea2000c1e1900 */
[----:B---3--:R-:W-:Y:S01]  /*03f0*/  FFMA R10, R23, R10, R24 ;  /* 0x0000000a170a7223 */ /* 0x008fe20000000018 */
[----:B------:R-:W-:-:S03]  /*0400*/  IADD3 R20, PT, PT, R20, 0x8, RZ ;  /* 0x0000000814147810 */ /* 0x000fc60007ffe0ff */
[----:B----4-:R-:W-:Y:S01]  /*0410*/  FFMA R10, R29, R28, R10 ;  /* 0x0000001c1d0a7223 */ /* 0x010fe2000000000a */
[----:B------:R-:W-:Y:S02]  /*0420*/  ISETP.NE.AND P1, PT, R20, RZ, PT ;  /* 0x000000ff1400720c */ /* 0x000fe40003f25270 */
[----:B------:R-:W-:Y:S01]  /*0430*/  LEA R22, R15, R22, 0x3 ;  /* 0x000000160f167211 */ /* 0x000fe200078e18ff */
[----:B-----5:R-:W-:Y:S01]  /*0440*/  FFMA R6, R9, R6, R10 ;  /* 0x0000000609067223 */ /* 0x020fe2000000000a */
[----:B------:R-:W-:-:S03]  /*0450*/  IADD3 R16, PT, PT, R16, 0x8, RZ ;  /* 0x0000000810107810 */ /* 0x000fc60007ffe0ff */
[----:B--2---:R-:W-:-:S04]  /*0460*/  FFMA R7, R21, R7, R6 ;  /* 0x0000000715077223 */ /* 0x004fc80000000006 */
[----:B------:R-:W-:-:S04]  /*0470*/  FFMA R7, R12, R11, R7 ;  /* 0x0000000b0c077223 */ /* 0x000fc80000000007 */
[----:B------:R-:W-:-:S04]  /*0480*/  FFMA R8, R8, R3, R7 ;  /* 0x0000000308087223 */ /* 0x000fc80000000007 */
[----:B------:R-:W-:Y:S01]  /*0490*/  FFMA R26, R13, R4, R8 ;  /* 0x000000040d1a7223 */ /* 0x000fe20000000008 */
[----:B------:R-:W-:Y:S06]  /*04a0*/  @P1 BRA `(.L_x_5) ;  /* 0xfffffffc005c1947 */ /* 0x000fec000383ffff */
.L_x_4:
[----:B------:R-:W-:Y:S05]  /*04b0*/  @!P0 BRA `(.L_x_3) ;  /* 0x0000000000d48947 */ /* 0x000fea0003800000 */
[----:B------:R-:W-:Y:S02]  /*04c0*/  ISETP.GE.U32.AND P0, PT, R25, 0x4, PT ;  /* 0x000000041900780c */ /* 0x000fe40003f06070 */
[----:B------:R-:W-:-:S04]  /*04d0*/  LOP3.LUT R12, R17, 0x3, RZ, 0xc0, !PT ;  /* 0x00000003110c7812 */ /* 0x000fc800078ec0ff */
[----:B------:R-:W-:-:S07]  /*04e0*/  ISETP.NE.AND P1, PT, R12, RZ, PT ;  /* 0x000000ff0c00720c */ /* 0x000fce0003f25270 */
[----:B------:R-:W-:Y:S06]  /*04f0*/  @!P0 BRA `(.L_x_6) ;  /* 0x0000000000588947 */ /* 0x000fec0003800000 */
[----:B------:R-:W0:Y:S01]  /*0500*/  LDC.64 R8, c[0x0][0x388] ;  /* 0x0000e200ff087b82 */ /* 0x000e220000000a00 */
[----:B------:R-:W-:Y:S01]  /*0510*/  IMAD R7, R19, R15, R0 ;  /* 0x0000000f13077224 */ /* 0x000fe200078e0200 */
[----:B------:R-:W-:-:S06]  /*0520*/  IADD3 R5, PT, PT, R18, R19, RZ ;  /* 0x0000001312057210 */ /* 0x000fcc0007ffe0ff */
[----:B------:R-:W1:Y:S01]  /*0530*/  LDC.64 R2, c[0x0][0x380] ;  /* 0x0000e000ff027b82 */ /* 0x000e620000000a00 */
[----:B0-----:R-:W-:-:S04]  /*0540*/  IMAD.WIDE R8, R7, 0x4, R8 ;  /* 0x0000000407087825 */ /* 0x001fc800078e0208 */
[----:B------:R-:W-:Y:S02]  /*0550*/  IMAD.WIDE R10, R15, 0x4, R8 ;  /* 0x000000040f0a7825 */ /* 0x000fe400078e0208 */
[----:B------:R-:W2:Y:S02]  /*0560*/  LDG.E R8, desc[UR6][R8.64] ;  /* 0x0000000608087981 */ /* 0x000ea4000c1e1900 */
[----:B-1----:R-:W-:-:S04]  /*0570*/  IMAD.WIDE R2, R5, 0x4, R2 ;  /* 0x0000000405027825 */ /* 0x002fc800078e0202 */
[C---:B------:R-:W-:Y:S01]  /*0580*/  IMAD.WIDE R4, R15.reuse, 0x4, R10 ;  /* 0x000000040f047825 */ /* 0x040fe200078e020a */
[----:B------:R-:W2:Y:S04]  /*0590*/  LDG.E R13, desc[UR6][R2.64] ;  /* 0x00000006020d7981 */ /* 0x000ea8000c1e1900 */
[----:B------:R-:W3:Y:S01]  /*05a0*/  LDG.E R10, desc[UR6][R10.64] ;  /* 0x000000060a0a7981 */ /* 0x000ee2000c1e1900 */
[----:B------:R-:W-:-:S03]  /*05b0*/  IMAD.WIDE R6, R15, 0x4, R4 ;  /* 0x000000040f067825 */ /* 0x000fc600078e0204 */
[----:B------:R-:W3:Y:S04]  /*05c0*/  LDG.E R16, desc[UR6][R2.64+0x4] ;  /* 0x0000040602107981 */ /* 0x000ee8000c1e1900 */
[----:B------:R-:W4:Y:S04]  /*05d0*/  LDG.E R21, desc[UR6][R4.64] ;  /* 0x0000000604157981 */ /* 0x000f28000c1e1900 */
[----:B------:R-:W4:Y:S04]  /*05e0*/  LDG.E R20, desc[UR6][R2.64+0x8] ;  /* 0x0000080602147981 */ /* 0x000f28000c1e1900 */
[----:B------:R-:W5:Y:S04]  /*05f0*/  LDG.E R22, desc[UR6][R2.64+0xc] ;  /* 0x00000c0602167981 */ /* 0x000f68000c1e1900 */
[----:B------:R-:W5:Y:S01]  /*0600*/  LDG.E R6, desc[UR6][R6.64] ;  /* 0x0000000606067981 */ /* 0x000f62000c1e1900 */
[----:B------:R-:W-:Y:S01]  /*0610*/  IADD3 R19, PT, PT, R19, 0x4, RZ ;  /* 0x0000000413137810 */ /* 0x000fe20007ffe0ff */
[----:B--2---:R-:W-:-:S04]  /*0620*/  FFMA R13, R13, R8, R26 ;  /* 0x000000080d0d7223 */ /* 0x004fc8000000001a */
[----:B---3--:R-:W-:-:S04]  /*0630*/  FFMA R13, R16, R10, R13 ;  /* 0x0000000a100d7223 */ /* 0x008fc8000000000d */
[----:B----4-:R-:W-:-:S04]  /*0640*/  FFMA R13, R20, R21, R13 ;  /* 0x00000015140d7223 */ /* 0x010fc8000000000d */
[----:B-----5:R-:W-:-:S07]  /*0650*/  FFMA R26, R22, R6, R13 ;  /* 0x00000006161a7223 */ /* 0x020fce000000000d */
.L_x_6:
[----:B------:R-:W-:Y:S05]  /*0660*/  @!P1 BRA `(.L_x_3) ;  /* 0x0000000000689947 */ /* 0x000fea0003800000 */
[----:B------:R-:W0:Y:S01]  /*0670*/  LDC.64 R8, c[0x0][0x388] ;  /* 0x0000e200ff087b82 */ /* 0x000e220000000a00 */
[----:B------:R-:W-:Y:S02]  /*0680*/  ISETP.NE.AND P0, PT, R12, 0x1, PT ;  /* 0x000000010c00780c */ /* 0x000fe40003f05270 */
[----:B------:R-:W-:-:S04]  /*0690*/  LOP3.LUT R17, R17, 0x1, RZ, 0xc0, !PT ;  /* 0x0000000111117812 */ /* 0x000fc800078ec0ff */
[----:B------:R-:W-:Y:S01]  /*06a0*/  ISETP.NE.U32.AND P1, PT, R17, 0x1, PT ;  /* 0x000000011100780c */ /* 0x000fe20003f25070 */
[----:B------:R-:W1:Y:S06]  /*06b0*/  LDC.64 R6, c[0x0][0x380] ;  /* 0x0000e000ff067b82 */ /* 0x000e6c0000000a00 */
[C---:B------:R-:W-:Y:S01]  /*06c0*/  @P0 IMAD R13, R19.reuse, R15, R0 ;  /* 0x0000000f130d0224 */ /* 0x040fe200078e0200 */
[----:B------:R-:W-:Y:S01]  /*06d0*/  @P0 IADD3 R11, PT, PT, R18, R19, RZ ;  /* 0x00000013120b0210 */ /* 0x000fe20007ffe0ff */
[----:B------:R-:W2:Y:S01]  /*06e0*/  LDC.64 R4, c[0x0][0x380] ;  /* 0x0000e000ff047b82 */ /* 0x000ea20000000a00 */
[----:B------:R-:W-:-:S07]  /*06f0*/  @P0 IADD3 R19, PT, PT, R19, 0x2, RZ ;  /* 0x0000000213130810 */ /* 0x000fce0007ffe0ff */
[----:B------:R-:W3:Y:S01]  /*0700*/  LDC.64 R2, c[0x0][0x388] ;  /* 0x0000e200ff027b82 */ /* 0x000ee20000000a00 */
[----:B0-----:R-:W-:Y:S01]  /*0710*/  @P0 IMAD.WIDE R8, R13, 0x4, R8 ;  /* 0x000000040d080825 */ /* 0x001fe200078e0208 */
[----:B------:R-:W-:-:S03]  /*0720*/  @!P1 IADD3 R13, PT, PT, R18, R19, RZ ;  /* 0x00000013120d9210 */ /* 0x000fc60007ffe0ff */
[----:B------:R-:W-:Y:S01]  /*0730*/  @!P1 IMAD R19, R19, R15, R0 ;  /* 0x0000000f13139224 */ /* 0x000fe200078e0200 */
[----:B------:R-:W4:Y:S01]  /*0740*/  @P0 LDG.E R12, desc[UR6][R8.64] ;  /* 0x00000006080c0981 */ /* 0x000f22000c1e1900 */
[----:B-1----:R-:W-:-:S04]  /*0750*/  @P0 IMAD.WIDE R6, R11, 0x4, R6 ;  /* 0x000000040b060825 */ /* 0x002fc800078e0206 */
[----:B------:R-:W-:Y:S01]  /*0760*/  @P0 IMAD.WIDE R10, R15, 0x4, R8 ;  /* 0x000000040f0a0825 */ /* 0x000fe200078e0208 */
[----:B------:R-:W4:Y:S03]  /*0770*/  @P0 LDG.E R17, desc[UR6][R6.64] ;  /* 0x0000000606110981 */ /* 0x000f26000c1e1900 */
[----:B--2---:R-:W-:Y:S01]  /*0780*/  @!P1 IMAD.WIDE R4, R13, 0x4, R4 ;  /* 0x000000040d049825 */ /* 0x004fe200078e0204 */
[----:B------:R-:W2:Y:S04]  /*0790*/  @P0 LDG.E R21, desc[UR6][R6.64+0x4] ;  /* 0x0000040606150981 */ /* 0x000ea8000c1e1900 */
[----:B------:R-:W2:Y:S01]  /*07a0*/  @P0 LDG.E R10, desc[UR6][R10.64] ;  /* 0x000000060a0a0981 */ /* 0x000ea2000c1e1900 */
[----:B---3--:R-:W-:-:S03]  /*07b0*/  @!P1 IMAD.WIDE R2, R19, 0x4, R2 ;  /* 0x0000000413029825 */ /* 0x008fc600078e0202 */
[----:B------:R-:W3:Y:S04]  /*07c0*/  @!P1 LDG.E R5, desc[UR6][R4.64] ;  /* 0x0000000604059981 */ /* 0x000ee8000c1e1900 */
[----:B------:R-:W3:Y:S01]  /*07d0*/  @!P1 LDG.E R2, desc[UR6][R2.64] ;  /* 0x0000000602029981 */ /* 0x000ee2000c1e1900 */
[----:B----4-:R-:W-:-:S04]  /*07e0*/  @P0 FFMA R12, R17, R12, R26 ;  /* 0x0000000c110c0223 */ /* 0x010fc8000000001a */
[----:B--2---:R-:W-:-:S04]  /*07f0*/  @P0 FFMA R26, R21, R10, R12 ;  /* 0x0000000a151a0223 */ /* 0x004fc8000000000c */
[----:B---3--:R-:W-:-:S07]  /*0800*/  @!P1 FFMA R26, R5, R2, R26 ;  /* 0x00000002051a9223 */ /* 0x008fce000000001a */
.L_x_3:
[----:B------:R-:W0:Y:S01]  /*0810*/  LDC.64 R2, c[0x0][0x390] ;  /* 0x0000e400ff027b82 */ /* 0x000e220000000a00 */
[----:B------:R-:W-:-:S04]  /*0820*/  IMAD R15, R14, R15, R0 ;  /* 0x0000000f0e0f7224 */ /* 0x000fc800078e0200 */
[----:B0-----:R-:W-:-:S05]  /*0830*/  IMAD.WIDE R2, R15, 0x4, R2 ;  /* 0x000000040f027825 */ /* 0x001fca00078e0202 */
[----:B------:R-:W-:Y:S01]  /*0840*/  STG.E desc[UR6][R2.64], R26 ;  /* 0x0000001a02007986 */ /* 0x000fe2000c101906 */
[----:B------:R-:W-:Y:S05]  /*0850*/  EXIT ;  /* 0x000000000000794d */ /* 0x000fea0003800000 */
.L_x_7:
        /* <DEDUP_REMOVED lines=10> */
.L_x_9:


//--------------------- .nv.shared._Z13matrix_mul_02ILi32EEvPfS0_S0_iii --------------------------
	.section	.nv.shared._Z13matrix_mul_02ILi32EEvPfS0_S0_iii,"aw",@nobits
	.sectionflags	@""
	.align	4
.nv.shared._Z13matrix_mul_02ILi32EEvPfS0_S0_iii:
	.zero		9216


//--------------------- .nv.shared.reserved.0     --------------------------
	.section	.nv.shared.reserved.0,"aw",@nobits
	.weak		__nv_reservedSMEM_offset_0_alias
	.size		__nv_reservedSMEM_offset_0_alias, 0, 64
	.other		__nv_reservedSMEM_offset_0_alias,@"STO_CUDA_RESERVED_SHARED STV_DEFAULT"
__nv_reservedSMEM_offset_0_alias:
	.zero		0
	.zero		64


//--------------------- .nv.constant0._Z13matrix_mul_02ILi32EEvPfS0_S0_iii --------------------------
	.section	.nv.constant0._Z13matrix_mul_02ILi32EEvPfS0_S0_iii,"a",@progbits
	.sectionflags	@""
	.align	4
.nv.constant0._Z13matrix_mul_02ILi32EEvPfS0_S0_iii:
	.zero		932


//--------------------- .nv.constant0._Z13matrix_mul_01PfS_S_iii --------------------------
	.section	.nv.constant0._Z13matrix_mul_01PfS_S_iii,"a",@progbits
	.sectionflags	@""
	.align	4
.nv.constant0._Z13matrix_mul_01PfS_S_iii:
	.zero		932


//--------------------- SYMBOLS --------------------------

	.type		.nv.reservedSmem.offset0,@object
	.size		.nv.reservedSmem.offset0,0x4
	.type		.nv.reservedSmem.cap,@object
	.size		.nv.reservedSmem.cap,0x4
